//
// Generated by NVIDIA NVVM Compiler
//
// Compiler Build ID: CL-36424714
// Cuda compilation tools, release 13.0, V13.0.88
// Based on NVVM 20.0.0
//

.version 9.0
.target sm_100
.address_size 64

	// .globl	_Z16generate_3D_cubePfS_ii

.visible .entry _Z16generate_3D_cubePfS_ii(
	.param .u64 .ptr .align 1 _Z16generate_3D_cubePfS_ii_param_0,
	.param .u64 .ptr .align 1 _Z16generate_3D_cubePfS_ii_param_1,
	.param .u32 _Z16generate_3D_cubePfS_ii_param_2,
	.param .u32 _Z16generate_3D_cubePfS_ii_param_3
)
{


	ret;

}
	// .globl	_Z21apply_gaussian_filterPfS_ii
.visible .entry _Z21apply_gaussian_filterPfS_ii(
	.param .u64 .ptr .align 1 _Z21apply_gaussian_filterPfS_ii_param_0,
	.param .u64 .ptr .align 1 _Z21apply_gaussian_filterPfS_ii_param_1,
	.param .u32 _Z21apply_gaussian_filterPfS_ii_param_2,
	.param .u32 _Z21apply_gaussian_filterPfS_ii_param_3
)
{


	ret;

}
	// .globl	_Z16calc_dist_matrixPfS_f
.visible .entry _Z16calc_dist_matrixPfS_f(
	.param .u64 .ptr .align 1 _Z16calc_dist_matrixPfS_f_param_0,
	.param .u64 .ptr .align 1 _Z16calc_dist_matrixPfS_f_param_1,
	.param .f32 _Z16calc_dist_matrixPfS_f_param_2
)
{


	ret;

}


// ===== COMPILED SASS (sm_100) =====

	.target	sm_100

	.elftype	@"ET_EXEC"


//--------------------- .note.nv.tkinfo           --------------------------
	.section	.note.nv.tkinfo,"",@"SHT_NOTE"
	.sectionflags	@"SHF_NOTE_NV_TKINFO"
	.tkinfo
        /*0018*/ 	.word	0x00000002
        /*0030*/ 	.string	""
        /*0030*/ 	.string	"ptxas"
        /*0030*/ 	.string	"Cuda compilation tools, release 13.0, V13.0.88"
        /*0030*/ 	.string	"Build cuda_13.0.r13.0/compiler.36424714_0"
        /*0030*/ 	.string	"-arch sm_100 -m 64 "



//--------------------- .note.nv.cuinfo           --------------------------
	.section	.note.nv.cuinfo,"",@"SHT_NOTE"
	.sectionflags	@"SHF_NOTE_NV_CUINFO"
        /*0018*/ 	.short	0x0002
        /*001a*/ 	.short	0x0064
        /*001c*/ 	.short	0x0082
	.zero		2


//--------------------- .nv.info                  --------------------------
	.section	.nv.info,"",@"SHT_CUDA_INFO"
	.align	4


	//----- nvinfo : EIATTR_REGCOUNT
	.align		4
        /*0000*/ 	.byte	0x04, 0x2f
        /*0002*/ 	.short	(.L_1 - .L_0)
	.align		4
.L_0:
        /*0004*/ 	.word	index@(_Z16generate_3D_cubePfS_ii)
        /*0008*/ 	.word	0x00000004


	//----- nvinfo : EIATTR_FRAME_SIZE
	.align		4
.L_1:
        /*000c*/ 	.byte	0x04, 0x11
        /*000e*/ 	.short	(.L_3 - .L_2)
	.align		4
.L_2:
        /*0010*/ 	.word	index@(_Z16generate_3D_cubePfS_ii)
        /*0014*/ 	.word	0x00000000


	//----- nvinfo : EIATTR_REGCOUNT
	.align		4
.L_3:
        /*0018*/ 	.byte	0x04, 0x2f
        /*001a*/ 	.short	(.L_5 - .L_4)
	.align		4
.L_4:
        /*001c*/ 	.word	index@(_Z21apply_gaussian_filterPfS_ii)
        /*0020*/ 	.word	0x00000004


	//----- nvinfo : EIATTR_FRAME_SIZE
	.align		4
.L_5:
        /*0024*/ 	.byte	0x04, 0x11
        /*0026*/ 	.short	(.L_7 - .L_6)
	.align		4
.L_6:
        /*0028*/ 	.word	index@(_Z21apply_gaussian_filterPfS_ii)
        /*002c*/ 	.word	0x00000000


	//----- nvinfo : EIATTR_REGCOUNT
	.align		4
.L_7:
        /*0030*/ 	.byte	0x04, 0x2f
        /*0032*/ 	.short	(.L_9 - .L_8)
	.align		4
.L_8:
        /*0034*/ 	.word	index@(_Z16calc_dist_matrixPfS_f)
        /*0038*/ 	.word	0x00000004


	//----- nvinfo : EIATTR_FRAME_SIZE
	.align		4
.L_9:
        /*003c*/ 	.byte	0x04, 0x11
        /*003e*/ 	.short	(.L_11 - .L_10)
	.align		4
.L_10:
        /*0040*/ 	.word	index@(_Z16calc_dist_matrixPfS_f)
        /*0044*/ 	.word	0x00000000


	//----- nvinfo : EIATTR_MIN_STACK_SIZE
	.align		4
.L_11:
        /*0048*/ 	.byte	0x04, 0x12
        /*004a*/ 	.short	(.L_13 - .L_12)
	.align		4
.L_12:
        /*004c*/ 	.word	index@(_Z16calc_dist_matrixPfS_f)
        /*0050*/ 	.word	0x00000000


	//----- nvinfo : EIATTR_MIN_STACK_SIZE
	.align		4
.L_13:
        /*0054*/ 	.byte	0x04, 0x12
        /*0056*/ 	.short	(.L_15 - .L_14)
	.align		4
.L_14:
        /*0058*/ 	.word	index@(_Z21apply_gaussian_filterPfS_ii)
        /*005c*/ 	.word	0x00000000


	//----- nvinfo : EIATTR_MIN_STACK_SIZE
	.align		4
.L_15:
        /*0060*/ 	.byte	0x04, 0x12
        /*0062*/ 	.short	(.L_17 - .L_16)
	.align		4
.L_16:
        /*0064*/ 	.word	index@(_Z16generate_3D_cubePfS_ii)
        /*0068*/ 	.word	0x00000000
.L_17:


//--------------------- .nv.compat                --------------------------
	.section	.nv.compat,"",@"SHT_CUDA_COMPAT_INFO"
	.align	4
        /*0000*/ 	.byte	0x02, 0x09, 0x00, 0x00, 0x02, 0x02, 0x01, 0x00, 0x02, 0x05, 0x05, 0x00, 0x03, 0x07, 0x01, 0x01
        /*0010*/ 	.byte	0x02, 0x03, 0x00, 0x00, 0x02, 0x06, 0x01, 0x00, 0x04, 0x0b, 0x08, 0x00, 0x09, 0x00, 0x00, 0x00
        /*0020*/ 	.byte	0x00, 0x00, 0x00, 0x00


//--------------------- .nv.info._Z16calc_dist_matrixPfS_f --------------------------
	.section	.nv.info._Z16calc_dist_matrixPfS_f,"",@"SHT_CUDA_INFO"
	.sectionflags	@""
	.align	4


	//----- nvinfo : EIATTR_CUDA_API_VERSION
	.align		4
        /*0000*/ 	.byte	0x04, 0x37
        /*0002*/ 	.short	(.L_19 - .L_18)
.L_18:
        /*0004*/ 	.word	0x00000082


	//----- nvinfo : EIATTR_KPARAM_INFO
	.align		4
.L_19:
        /*0008*/ 	.byte	0x04, 0x17
        /*000a*/ 	.short	(.L_21 - .L_20)
.L_20:
        /*000c*/ 	.word	0x00000000
        /*0010*/ 	.short	0x0002
        /*0012*/ 	.short	0x0010
        /*0014*/ 	.byte	0x00, 0xf0, 0x11, 0x00


	//----- nvinfo : EIATTR_KPARAM_INFO
	.align		4
.L_21:
        /*0018*/ 	.byte	0x04, 0x17
        /*001a*/ 	.short	(.L_23 - .L_22)
.L_22:
        /*001c*/ 	.word	0x00000000
        /*0020*/ 	.short	0x0001
        /*0022*/ 	.short	0x0008
        /*0024*/ 	.byte	0x00, 0xf5, 0x21, 0x00


	//----- nvinfo : EIATTR_KPARAM_INFO
	.align		4
.L_23:
        /*0028*/ 	.byte	0x04, 0x17
        /*002a*/ 	.short	(.L_25 - .L_24)
.L_24:
        /*002c*/ 	.word	0x00000000
        /*0030*/ 	.short	0x0000
        /*0032*/ 	.short	0x0000
        /*0034*/ 	.byte	0x00, 0xf5, 0x21, 0x00


	//----- nvinfo : EIATTR_SPARSE_MMA_MASK
	.align		4
.L_25:
        /*0038*/ 	.byte	0x03, 0x50
        /*003a*/ 	.short	0x0000


	//----- nvinfo : EIATTR_MAXREG_COUNT
	.align		4
        /*003c*/ 	.byte	0x03, 0x1b
        /*003e*/ 	.short	0x00ff


	//----- nvinfo : EIATTR_MERCURY_ISA_VERSION
	.align		4
        /*0040*/ 	.byte	0x03, 0x5f
        /*0042*/ 	.short	0x0101


	//----- nvinfo : EIATTR_VRC_CTA_INIT_COUNT
	.align		4
        /*0044*/ 	.byte	0x02, 0x4a
	.zero		1
	.zero		1


	//----- nvinfo : EIATTR_EXIT_INSTR_OFFSETS
	.align		4
        /*0048*/ 	.byte	0x04, 0x1c
        /*004a*/ 	.short	(.L_27 - .L_26)


	//   ....[0]....
.L_26:
        /*004c*/ 	.word	0x00000010


	//----- nvinfo : EIATTR_CBANK_PARAM_SIZE
	.align		4
.L_27:
        /*0050*/ 	.byte	0x03, 0x19
        /*0052*/ 	.short	0x0014


	//----- nvinfo : EIATTR_PARAM_CBANK
	.align		4
        /*0054*/ 	.byte	0x04, 0x0a
        /*0056*/ 	.short	(.L_29 - .L_28)
	.align		4
.L_28:
        /*0058*/ 	.word	index@(.nv.constant0._Z16calc_dist_matrixPfS_f)
        /*005c*/ 	.short	0x0380
        /*005e*/ 	.short	0x0014


	//----- nvinfo : EIATTR_SW_WAR
	.align		4
.L_29:
        /*0060*/ 	.byte	0x04, 0x36
        /*0062*/ 	.short	(.L_31 - .L_30)
.L_30:
        /*0064*/ 	.word	0x00000008
.L_31:


//--------------------- .nv.info._Z21apply_gaussian_filterPfS_ii --------------------------
	.section	.nv.info._Z21apply_gaussian_filterPfS_ii,"",@"SHT_CUDA_INFO"
	.sectionflags	@""
	.align	4


	//----- nvinfo : EIATTR_CUDA_API_VERSION
	.align		4
        /*0000*/ 	.byte	0x04, 0x37
        /*0002*/ 	.short	(.L_33 - .L_32)
.L_32:
        /*0004*/ 	.word	0x00000082


	//----- nvinfo : EIATTR_KPARAM_INFO
	.align		4
.L_33:
        /*0008*/ 	.byte	0x04, 0x17
        /*000a*/ 	.short	(.L_35 - .L_34)
.L_34:
        /*000c*/ 	.word	0x00000000
        /*0010*/ 	.short	0x0003
        /*0012*/ 	.short	0x0014
        /*0014*/ 	.byte	0x00, 0xf0, 0x11, 0x00


	//----- nvinfo : EIATTR_KPARAM_INFO
	.align		4
.L_35:
        /*0018*/ 	.byte	0x04, 0x17
        /*001a*/ 	.short	(.L_37 - .L_36)
.L_36:
        /*001c*/ 	.word	0x00000000
        /*0020*/ 	.short	0x0002
        /*0022*/ 	.short	0x0010
        /*0024*/ 	.byte	0x00, 0xf0, 0x11, 0x00


	//----- nvinfo : EIATTR_KPARAM_INFO
	.align		4
.L_37:
        /*0028*/ 	.byte	0x04, 0x17
        /*002a*/ 	.short	(.L_39 - .L_38)
.L_38:
        /*002c*/ 	.word	0x00000000
        /*0030*/ 	.short	0x0001
        /*0032*/ 	.short	0x0008
        /*0034*/ 	.byte	0x00, 0xf5, 0x21, 0x00


	//----- nvinfo : EIATTR_KPARAM_INFO
	.align		4
.L_39:
        /*0038*/ 	.byte	0x04, 0x17
        /*003a*/ 	.short	(.L_41 - .L_40)
.L_40:
        /*003c*/ 	.word	0x00000000
        /*0040*/ 	.short	0x0000
        /*0042*/ 	.short	0x0000
        /*0044*/ 	.byte	0x00, 0xf5, 0x21, 0x00


	//----- nvinfo : EIATTR_SPARSE_MMA_MASK
	.align		4
.L_41:
        /*0048*/ 	.byte	0x03, 0x50
        /*004a*/ 	.short	0x0000


	//----- nvinfo : EIATTR_MAXREG_COUNT
	.align		4
        /*004c*/ 	.byte	0x03, 0x1b
        /*004e*/ 	.short	0x00ff


	//----- nvinfo : EIATTR_MERCURY_ISA_VERSION
	.align		4
        /*0050*/ 	.byte	0x03, 0x5f
        /*0052*/ 	.short	0x0101


	//----- nvinfo : EIATTR_VRC_CTA_INIT_COUNT
	.align		4
        /*0054*/ 	.byte	0x02, 0x4a
	.zero		1
	.zero		1


	//----- nvinfo : EIATTR_EXIT_INSTR_OFFSETS
	.align		4
        /*0058*/ 	.byte	0x04, 0x1c
        /*005a*/ 	.short	(.L_43 - .L_42)


	//   ....[0]....
.L_42:
        /*005c*/ 	.word	0x00000010


	//----- nvinfo : EIATTR_CBANK_PARAM_SIZE
	.align		4
.L_43:
        /*0060*/ 	.byte	0x03, 0x19
        /*0062*/ 	.short	0x0018


	//----- nvinfo : EIATTR_PARAM_CBANK
	.align		4
        /*0064*/ 	.byte	0x04, 0x0a
        /*0066*/ 	.short	(.L_45 - .L_44)
	.align		4
.L_44:
        /*0068*/ 	.word	index@(.nv.constant0._Z21apply_gaussian_filterPfS_ii)
        /*006c*/ 	.short	0x0380
        /*006e*/ 	.short	0x0018


	//----- nvinfo : EIATTR_SW_WAR
	.align		4
.L_45:
        /*0070*/ 	.byte	0x04, 0x36
        /*0072*/ 	.short	(.L_47 - .L_46)
.L_46:
        /*0074*/ 	.word	0x00000008
.L_47:


//--------------------- .nv.info._Z16generate_3D_cubePfS_ii --------------------------
	.section	.nv.info._Z16generate_3D_cubePfS_ii,"",@"SHT_CUDA_INFO"
	.sectionflags	@""
	.align	4


	//----- nvinfo : EIATTR_CUDA_API_VERSION
	.align		4
        /*0000*/ 	.byte	0x04, 0x37
        /*0002*/ 	.short	(.L_49 - .L_48)
.L_48:
        /*0004*/ 	.word	0x00000082


	//----- nvinfo : EIATTR_KPARAM_INFO
	.align		4
.L_49:
        /*0008*/ 	.byte	0x04, 0x17
        /*000a*/ 	.short	(.L_51 - .L_50)
.L_50:
        /*000c*/ 	.word	0x00000000
        /*0010*/ 	.short	0x0003
        /*0012*/ 	.short	0x0014
        /*0014*/ 	.byte	0x00, 0xf0, 0x11, 0x00


	//----- nvinfo : EIATTR_KPARAM_INFO
	.align		4
.L_51:
        /*0018*/ 	.byte	0x04, 0x17
        /*001a*/ 	.short	(.L_53 - .L_52)
.L_52:
        /*001c*/ 	.word	0x00000000
        /*0020*/ 	.short	0x0002
        /*0022*/ 	.short	0x0010
        /*0024*/ 	.byte	0x00, 0xf0, 0x11, 0x00


	//----- nvinfo : EIATTR_KPARAM_INFO
	.align		4
.L_53:
        /*0028*/ 	.byte	0x04, 0x17
        /*002a*/ 	.short	(.L_55 - .L_54)
.L_54:
        /*002c*/ 	.word	0x00000000
        /*0030*/ 	.short	0x0001
        /*0032*/ 	.short	0x0008
        /*0034*/ 	.byte	0x00, 0xf5, 0x21, 0x00


	//----- nvinfo : EIATTR_KPARAM_INFO
	.align		4
.L_55:
        /*0038*/ 	.byte	0x04, 0x17
        /*003a*/ 	.short	(.L_57 - .L_56)
.L_56:
        /*003c*/ 	.word	0x00000000
        /*0040*/ 	.short	0x0000
        /*0042*/ 	.short	0x0000
        /*0044*/ 	.byte	0x00, 0xf5, 0x21, 0x00


	//----- nvinfo : EIATTR_SPARSE_MMA_MASK
	.align		4
.L_57:
        /*0048*/ 	.byte	0x03, 0x50
        /*004a*/ 	.short	0x0000


	//----- nvinfo : EIATTR_MAXREG_COUNT
	.align		4
        /*004c*/ 	.byte	0x03, 0x1b
        /*004e*/ 	.short	0x00ff


	//----- nvinfo : EIATTR_MERCURY_ISA_VERSION
	.align		4
        /*0050*/ 	.byte	0x03, 0x5f
        /*0052*/ 	.short	0x0101


	//----- nvinfo : EIATTR_VRC_CTA_INIT_COUNT
	.align		4
        /*0054*/ 	.byte	0x02, 0x4a
	.zero		1
	.zero		1


	//----- nvinfo : EIATTR_EXIT_INSTR_OFFSETS
	.align		4
        /*0058*/ 	.byte	0x04, 0x1c
        /*005a*/ 	.short	(.L_59 - .L_58)


	//   ....[0]....
.L_58:
        /*005c*/ 	.word	0x00000010


	//----- nvinfo : EIATTR_CBANK_PARAM_SIZE
	.align		4
.L_59:
        /*0060*/ 	.byte	0x03, 0x19
        /*0062*/ 	.short	0x0018


	//----- nvinfo : EIATTR_PARAM_CBANK
	.align		4
        /*0064*/ 	.byte	0x04, 0x0a
        /*0066*/ 	.short	(.L_61 - .L_60)
	.align		4
.L_60:
        /*0068*/ 	.word	index@(.nv.constant0._Z16generate_3D_cubePfS_ii)
        /*006c*/ 	.short	0x0380
        /*006e*/ 	.short	0x0018


	//----- nvinfo : EIATTR_SW_WAR
	.align		4
.L_61:
        /*0070*/ 	.byte	0x04, 0x36
        /*0072*/ 	.short	(.L_63 - .L_62)
.L_62:
        /*0074*/ 	.word	0x00000008
.L_63:


//--------------------- .nv.callgraph             --------------------------
	.section	.nv.callgraph,"",@"SHT_CUDA_CALLGRAPH"
	.align	4
	.sectionentsize	8
	.align		4
        /*0000*/ 	.word	0x00000000
	.align		4
        /*0004*/ 	.word	0xffffffff
	.align		4
        /*0008*/ 	.word	0x00000000
	.align		4
        /*000c*/ 	.word	0xfffffffe
	.align		4
        /*0010*/ 	.word	0x00000000
	.align		4
        /*0014*/ 	.word	0xfffffffd
	.align		4
        /*0018*/ 	.word	0x00000000
	.align		4
        /*001c*/ 	.word	0xfffffffc


//--------------------- .text._Z16calc_dist_matrixPfS_f --------------------------
	.section	.text._Z16calc_dist_matrixPfS_f,"ax",@progbits
	.align	128
        .global         _Z16calc_dist_matrixPfS_f
        .type           _Z16calc_dist_matrixPfS_f,@function
        .size           _Z16calc_dist_matrixPfS_f,(.L_x_3 - _Z16calc_dist_matrixPfS_f)
        .other          _Z16calc_dist_matrixPfS_f,@"STO_CUDA_ENTRY STV_DEFAULT"
_Z16calc_dist_matrixPfS_f:
.text._Z16calc_dist_matrixPfS_f:
[----:B------:R-:W-:Y:S01]  /*0000*/  LDC R1, c[0x0][0x37c] ;  /* 0x0000df00ff017b82 */ /* 0x000fe20000000800 */
[----:B------:R-:W-:Y:S05]  /*0010*/  EXIT ;  /* 0x000000000000794d */ /* 0x000fea0003800000 */
.L_x_0:
[----:B------:R-:W-:-:S00]  /*0020*/  BRA `(.L_x_0) ;  /* 0xfffffffc00fc7947 */ /* 0x000fc0000383ffff */
[----:B------:R-:W-:-:S00]  /*0030*/  NOP ;  /* 0x0000000000007918 */ /* 0x000fc00000000000 */
        /* <DEDUP_REMOVED lines=12> */
.L_x_3:


//--------------------- .text._Z21apply_gaussian_filterPfS_ii --------------------------
	.section	.text._Z21apply_gaussian_filterPfS_ii,"ax",@progbits
	.align	128
        .global         _Z21apply_gaussian_filterPfS_ii
        .type           _Z21apply_gaussian_filterPfS_ii,@function
        .size           _Z21apply_gaussian_filterPfS_ii,(.L_x_4 - _Z21apply_gaussian_filterPfS_ii)
        .other          _Z21apply_gaussian_filterPfS_ii,@"STO_CUDA_ENTRY STV_DEFAULT"
_Z21apply_gaussian_filterPfS_ii:
.text._Z21apply_gaussian_filterPfS_ii:
[----:B------:R-:W-:Y:S01]  /*0000*/  LDC R1, c[0x0][0x37c] ;  /* 0x0000df00ff017b82 */ /* 0x000fe20000000800 */
[----:B------:R-:W-:Y:S05]  /*0010*/  EXIT ;  /* 0x000000000000794d */ /* 0x000fea0003800000 */
.L_x_1:
        /* <DEDUP_REMOVED lines=14> */
.L_x_4:


//--------------------- .text._Z16generate_3D_cubePfS_ii --------------------------
	.section	.text._Z16generate_3D_cubePfS_ii,"ax",@progbits
	.align	128
        .global         _Z16generate_3D_cubePfS_ii
        .type           _Z16generate_3D_cubePfS_ii,@function
        .size           _Z16generate_3D_cubePfS_ii,(.L_x_5 - _Z16generate_3D_cubePfS_ii)
        .other          _Z16generate_3D_cubePfS_ii,@"STO_CUDA_ENTRY STV_DEFAULT"
_Z16generate_3D_cubePfS_ii:
.text._Z16generate_3D_cubePfS_ii:
[----:B------:R-:W-:Y:S01]  /*0000*/  LDC R1, c[0x0][0x37c] ;  /* 0x0000df00ff017b82 */ /* 0x000fe20000000800 */
[----:B------:R-:W-:Y:S05]  /*0010*/  EXIT ;  /* 0x000000000000794d */ /* 0x000fea0003800000 */
.L_x_2:
        /* <DEDUP_REMOVED lines=14> */
.L_x_5:


//--------------------- .nv.shared.reserved.0     --------------------------
	.section	.nv.shared.reserved.0,"aw",@nobits
	.weak		__nv_reservedSMEM_offset_0_alias
	.size		__nv_reservedSMEM_offset_0_alias, 0, 64
	.other		__nv_reservedSMEM_offset_0_alias,@"STO_CUDA_RESERVED_SHARED STV_DEFAULT"
__nv_reservedSMEM_offset_0_alias:
	.zero		0
	.zero		64


//--------------------- .nv.constant0._Z16calc_dist_matrixPfS_f --------------------------
	.section	.nv.constant0._Z16calc_dist_matrixPfS_f,"a",@progbits
	.sectionflags	@""
	.align	4
.nv.constant0._Z16calc_dist_matrixPfS_f:
	.zero		916


//--------------------- .nv.constant0._Z21apply_gaussian_filterPfS_ii --------------------------
	.section	.nv.constant0._Z21apply_gaussian_filterPfS_ii,"a",@progbits
	.sectionflags	@""
	.align	4
.nv.constant0._Z21apply_gaussian_filterPfS_ii:
	.zero		920


//--------------------- .nv.constant0._Z16generate_3D_cubePfS_ii --------------------------
	.section	.nv.constant0._Z16generate_3D_cubePfS_ii,"a",@progbits
	.sectionflags	@""
	.align	4
.nv.constant0._Z16generate_3D_cubePfS_ii:
	.zero		920


//--------------------- SYMBOLS --------------------------

	.type		.nv.reservedSmem.offset0,@object
	.size		.nv.reservedSmem.offset0,0x4
